//
// Generated by NVIDIA NVVM Compiler
//
// Compiler Build ID: CL-36424714
// Cuda compilation tools, release 13.0, V13.0.88
// Based on NVVM 20.0.0
//

.version 9.0
.target sm_100
.address_size 64

	// .globl	_Z15matrixAddKernelPfS_S_i

.visible .entry _Z15matrixAddKernelPfS_S_i(
	.param .u64 .ptr .align 1 _Z15matrixAddKernelPfS_S_i_param_0,
	.param .u64 .ptr .align 1 _Z15matrixAddKernelPfS_S_i_param_1,
	.param .u64 .ptr .align 1 _Z15matrixAddKernelPfS_S_i_param_2,
	.param .u32 _Z15matrixAddKernelPfS_S_i_param_3
)
{
	.reg .pred 	%p<2>;
	.reg .b32 	%r<14>;
	.reg .b32 	%f<4>;
	.reg .b64 	%rd<11>;

	ld.param.u64 	%rd1, [_Z15matrixAddKernelPfS_S_i_param_0];
	ld.param.u64 	%rd2, [_Z15matrixAddKernelPfS_S_i_param_1];
	ld.param.u64 	%rd3, [_Z15matrixAddKernelPfS_S_i_param_2];
	ld.param.u32 	%r4, [_Z15matrixAddKernelPfS_S_i_param_3];
	mov.u32 	%r5, %tid.x;
	mov.u32 	%r6, %ntid.x;
	mov.u32 	%r7, %ctaid.x;
	mad.lo.s32 	%r1, %r6, %r7, %r5;
	mov.u32 	%r8, %tid.y;
	mov.u32 	%r9, %ntid.y;
	mov.u32 	%r10, %ctaid.y;
	mad.lo.s32 	%r11, %r9, %r10, %r8;
	max.s32 	%r12, %r1, %r11;
	setp.ge.s32 	%p1, %r12, %r4;
	@%p1 bra 	$L__BB0_2;
	cvta.to.global.u64 	%rd4, %rd1;
	cvta.to.global.u64 	%rd5, %rd2;
	cvta.to.global.u64 	%rd6, %rd3;
	mad.lo.s32 	%r13, %r4, %r11, %r1;
	mul.wide.s32 	%rd7, %r13, 4;
	add.s64 	%rd8, %rd4, %rd7;
	ld.global.f32 	%f1, [%rd8];
	add.s64 	%rd9, %rd5, %rd7;
	ld.global.f32 	%f2, [%rd9];
	add.f32 	%f3, %f1, %f2;
	add.s64 	%rd10, %rd6, %rd7;
	st.global.f32 	[%rd10], %f3;
$L__BB0_2:
	ret;

}


// ===== COMPILED SASS (sm_100) =====

	.target	sm_100

	.elftype	@"ET_EXEC"


//--------------------- .note.nv.tkinfo           --------------------------
	.section	.note.nv.tkinfo,"",@"SHT_NOTE"
	.sectionflags	@"SHF_NOTE_NV_TKINFO"
	.tkinfo
        /*0018*/ 	.word	0x00000002
        /*0030*/ 	.string	""
        /*0030*/ 	.string	"ptxas"
        /*0030*/ 	.string	"Cuda compilation tools, release 13.0, V13.0.88"
        /*0030*/ 	.string	"Build cuda_13.0.r13.0/compiler.36424714_0"
        /*0030*/ 	.string	"-arch sm_100 -m 64 "



//--------------------- .note.nv.cuinfo           --------------------------
	.section	.note.nv.cuinfo,"",@"SHT_NOTE"
	.sectionflags	@"SHF_NOTE_NV_CUINFO"
        /*0018*/ 	.short	0x0002
        /*001a*/ 	.short	0x0064
        /*001c*/ 	.short	0x0082
	.zero		2


//--------------------- .nv.info                  --------------------------
	.section	.nv.info,"",@"SHT_CUDA_INFO"
	.align	4


	//----- nvinfo : EIATTR_REGCOUNT
	.align		4
        /*0000*/ 	.byte	0x04, 0x2f
        /*0002*/ 	.short	(.L_1 - .L_0)
	.align		4
.L_0:
        /*0004*/ 	.word	index@(_Z15matrixAddKernelPfS_S_i)
        /*0008*/ 	.word	0x0000000c


	//----- nvinfo : EIATTR_FRAME_SIZE
	.align		4
.L_1:
        /*000c*/ 	.byte	0x04, 0x11
        /*000e*/ 	.short	(.L_3 - .L_2)
	.align		4
.L_2:
        /*0010*/ 	.word	index@(_Z15matrixAddKernelPfS_S_i)
        /*0014*/ 	.word	0x00000000


	//----- nvinfo : EIATTR_MIN_STACK_SIZE
	.align		4
.L_3:
        /*0018*/ 	.byte	0x04, 0x12
        /*001a*/ 	.short	(.L_5 - .L_4)
	.align		4
.L_4:
        /*001c*/ 	.word	index@(_Z15matrixAddKernelPfS_S_i)
        /*0020*/ 	.word	0x00000000
.L_5:


//--------------------- .nv.compat                --------------------------
	.section	.nv.compat,"",@"SHT_CUDA_COMPAT_INFO"
	.align	4
        /*0000*/ 	.byte	0x02, 0x09, 0x00, 0x00, 0x02, 0x02, 0x01, 0x00, 0x02, 0x05, 0x05, 0x00, 0x03, 0x07, 0x01, 0x01
        /*0010*/ 	.byte	0x02, 0x03, 0x00, 0x00, 0x02, 0x06, 0x01, 0x00, 0x04, 0x0b, 0x08, 0x00, 0x09, 0x00, 0x00, 0x00
        /*0020*/ 	.byte	0x00, 0x00, 0x00, 0x00


//--------------------- .nv.info._Z15matrixAddKernelPfS_S_i --------------------------
	.section	.nv.info._Z15matrixAddKernelPfS_S_i,"",@"SHT_CUDA_INFO"
	.sectionflags	@""
	.align	4


	//----- nvinfo : EIATTR_CUDA_API_VERSION
	.align		4
        /*0000*/ 	.byte	0x04, 0x37
        /*0002*/ 	.short	(.L_7 - .L_6)
.L_6:
        /*0004*/ 	.word	0x00000082


	//----- nvinfo : EIATTR_KPARAM_INFO
	.align		4
.L_7:
        /*0008*/ 	.byte	0x04, 0x17
        /*000a*/ 	.short	(.L_9 - .L_8)
.L_8:
        /*000c*/ 	.word	0x00000000
        /*0010*/ 	.short	0x0003
        /*0012*/ 	.short	0x0018
        /*0014*/ 	.byte	0x00, 0xf0, 0x11, 0x00


	//----- nvinfo : EIATTR_KPARAM_INFO
	.align		4
.L_9:
        /*0018*/ 	.byte	0x04, 0x17
        /*001a*/ 	.short	(.L_11 - .L_10)
.L_10:
        /*001c*/ 	.word	0x00000000
        /*0020*/ 	.short	0x0002
        /*0022*/ 	.short	0x0010
        /*0024*/ 	.byte	0x00, 0xf5, 0x21, 0x00


	//----- nvinfo : EIATTR_KPARAM_INFO
	.align		4
.L_11:
        /*0028*/ 	.byte	0x04, 0x17
        /*002a*/ 	.short	(.L_13 - .L_12)
.L_12:
        /*002c*/ 	.word	0x00000000
        /*0030*/ 	.short	0x0001
        /*0032*/ 	.short	0x0008
        /*0034*/ 	.byte	0x00, 0xf5, 0x21, 0x00


	//----- nvinfo : EIATTR_KPARAM_INFO
	.align		4
.L_13:
        /*0038*/ 	.byte	0x04, 0x17
        /*003a*/ 	.short	(.L_15 - .L_14)
.L_14:
        /*003c*/ 	.word	0x00000000
        /*0040*/ 	.short	0x0000
        /*0042*/ 	.short	0x0000
        /*0044*/ 	.byte	0x00, 0xf5, 0x21, 0x00


	//----- nvinfo : EIATTR_SPARSE_MMA_MASK
	.align		4
.L_15:
        /*0048*/ 	.byte	0x03, 0x50
        /*004a*/ 	.short	0x0000


	//----- nvinfo : EIATTR_MAXREG_COUNT
	.align		4
        /*004c*/ 	.byte	0x03, 0x1b
        /*004e*/ 	.short	0x00ff


	//----- nvinfo : EIATTR_MERCURY_ISA_VERSION
	.align		4
        /*0050*/ 	.byte	0x03, 0x5f
        /*0052*/ 	.short	0x0101


	//----- nvinfo : EIATTR_VRC_CTA_INIT_COUNT
	.align		4
        /*0054*/ 	.byte	0x02, 0x4a
	.zero		1
	.zero		1


	//----- nvinfo : EIATTR_EXIT_INSTR_OFFSETS
	.align		4
        /*0058*/ 	.byte	0x04, 0x1c
        /*005a*/ 	.short	(.L_17 - .L_16)


	//   ....[0]....
.L_16:
        /*005c*/ 	.word	0x000000c0


	//   ....[1]....
        /*0060*/ 	.word	0x00000190


	//----- nvinfo : EIATTR_CBANK_PARAM_SIZE
	.align		4
.L_17:
        /*0064*/ 	.byte	0x03, 0x19
        /*0066*/ 	.short	0x001c


	//----- nvinfo : EIATTR_PARAM_CBANK
	.align		4
        /*0068*/ 	.byte	0x04, 0x0a
        /*006a*/ 	.short	(.L_19 - .L_18)
	.align		4
.L_18:
        /*006c*/ 	.word	index@(.nv.constant0._Z15matrixAddKernelPfS_S_i)
        /*0070*/ 	.short	0x0380
        /*0072*/ 	.short	0x001c


	//----- nvinfo : EIATTR_SW_WAR
	.align		4
.L_19:
        /*0074*/ 	.byte	0x04, 0x36
        /*0076*/ 	.short	(.L_21 - .L_20)
.L_20:
        /*0078*/ 	.word	0x00000008
.L_21:


//--------------------- .nv.callgraph             --------------------------
	.section	.nv.callgraph,"",@"SHT_CUDA_CALLGRAPH"
	.align	4
	.sectionentsize	8
	.align		4
        /*0000*/ 	.word	0x00000000
	.align		4
        /*0004*/ 	.word	0xffffffff
	.align		4
        /*0008*/ 	.word	0x00000000
	.align		4
        /*000c*/ 	.word	0xfffffffe
	.align		4
        /*0010*/ 	.word	0x00000000
	.align		4
        /*0014*/ 	.word	0xfffffffd
	.align		4
        /*0018*/ 	.word	0x00000000
	.align		4
        /*001c*/ 	.word	0xfffffffc


//--------------------- .text._Z15matrixAddKernelPfS_S_i --------------------------
	.section	.text._Z15matrixAddKernelPfS_S_i,"ax",@progbits
	.align	128
        .global         _Z15matrixAddKernelPfS_S_i
        .type           _Z15matrixAddKernelPfS_S_i,@function
        .size           _Z15matrixAddKernelPfS_S_i,(.L_x_1 - _Z15matrixAddKernelPfS_S_i)
        .other          _Z15matrixAddKernelPfS_S_i,@"STO_CUDA_ENTRY STV_DEFAULT"
_Z15matrixAddKernelPfS_S_i:
.text._Z15matrixAddKernelPfS_S_i:
[----:B------:R-:W-:Y:S01]  /*0000*/  LDC R1, c[0x0][0x37c] ;  /* 0x0000df00ff017b82 */ /* 0x000fe20000000800 */
[----:B------:R-:W0:Y:S01]  /*0010*/  S2R R0, SR_TID.X ;  /* 0x0000000000007919 */ /* 0x000e220000002100 */
[----:B------:R-:W0:Y:S01]  /*0020*/  LDCU UR4, c[0x0][0x360] ;  /* 0x00006c00ff0477ac */ /* 0x000e220008000800 */
[----:B------:R-:W0:Y:S01]  /*0030*/  S2R R3, SR_CTAID.X ;  /* 0x0000000000037919 */ /* 0x000e220000002500 */
[----:B------:R-:W1:Y:S01]  /*0040*/  LDCU UR5, c[0x0][0x364] ;  /* 0x00006c80ff0577ac */ /* 0x000e620008000800 */
[----:B------:R-:W1:Y:S01]  /*0050*/  S2R R7, SR_TID.Y ;  /* 0x0000000000077919 */ /* 0x000e620000002200 */
[----:B------:R-:W2:Y:S01]  /*0060*/  LDCU UR6, c[0x0][0x398] ;  /* 0x00007300ff0677ac */ /* 0x000ea20008000800 */
[----:B------:R-:W1:Y:S01]  /*0070*/  S2R R2, SR_CTAID.Y ;  /* 0x0000000000027919 */ /* 0x000e620000002600 */
[----:B0-----:R-:W-:Y:S02]  /*0080*/  IMAD R0, R3, UR4, R0 ;  /* 0x0000000403007c24 */ /* 0x001fe4000f8e0200 */
[----:B-1----:R-:W-:-:S05]  /*0090*/  IMAD R7, R2, UR5, R7 ;  /* 0x0000000502077c24 */ /* 0x002fca000f8e0207 */
[----:B------:R-:W-:-:S04]  /*00a0*/  VIMNMX R2, PT, PT, R0, R7, !PT ;  /* 0x0000000700027248 */ /* 0x000fc80007fe0100 */
[----:B--2---:R-:W-:-:S13]  /*00b0*/  ISETP.GE.AND P0, PT, R2, UR6, PT ;  /* 0x0000000602007c0c */ /* 0x004fda000bf06270 */
[----:B------:R-:W-:Y:S05]  /*00c0*/  @P0 EXIT ;  /* 0x000000000000094d */ /* 0x000fea0003800000 */
[----:B------:R-:W0:Y:S01]  /*00d0*/  LDC.64 R2, c[0x0][0x380] ;  /* 0x0000e000ff027b82 */ /* 0x000e220000000a00 */
[----:B------:R-:W1:Y:S01]  /*00e0*/  LDCU.64 UR4, c[0x0][0x358] ;  /* 0x00006b00ff0477ac */ /* 0x000e620008000a00 */
[----:B------:R-:W-:-:S06]  /*00f0*/  IMAD R9, R7, UR6, R0 ;  /* 0x0000000607097c24 */ /* 0x000fcc000f8e0200 */
[----:B------:R-:W2:Y:S08]  /*0100*/  LDC.64 R4, c[0x0][0x388] ;  /* 0x0000e200ff047b82 */ /* 0x000eb00000000a00 */
[----:B------:R-:W3:Y:S01]  /*0110*/  LDC.64 R6, c[0x0][0x390] ;  /* 0x0000e400ff067b82 */ /* 0x000ee20000000a00 */
[----:B0-----:R-:W-:-:S06]  /*0120*/  IMAD.WIDE R2, R9, 0x4, R2 ;  /* 0x0000000409027825 */ /* 0x001fcc00078e0202 */
[----:B-1----:R-:W4:Y:S01]  /*0130*/  LDG.E R2, desc[UR4][R2.64] ;  /* 0x0000000402027981 */ /* 0x002f22000c1e1900 */
[----:B--2---:R-:W-:-:S06]  /*0140*/  IMAD.WIDE R4, R9, 0x4, R4 ;  /* 0x0000000409047825 */ /* 0x004fcc00078e0204 */
[----:B------:R-:W4:Y:S01]  /*0150*/  LDG.E R5, desc[UR4][R4.64] ;  /* 0x0000000404057981 */ /* 0x000f22000c1e1900 */
[----:B---3--:R-:W-:-:S04]  /*0160*/  IMAD.WIDE R6, R9, 0x4, R6 ;  /* 0x0000000409067825 */ /* 0x008fc800078e0206 */
[----:B----4-:R-:W-:-:S05]  /*0170*/  FADD R9, R2, R5 ;  /* 0x0000000502097221 */ /* 0x010fca0000000000 */
[----:B------:R-:W-:Y:S01]  /*0180*/  STG.E desc[UR4][R6.64], R9 ;  /* 0x0000000906007986 */ /* 0x000fe2000c101904 */
[----:B------:R-:W-:Y:S05]  /*0190*/  EXIT ;  /* 0x000000000000794d */ /* 0x000fea0003800000 */
.L_x_0:
[----:B------:R-:W-:-:S00]  /*01a0*/  BRA `(.L_x_0) ;  /* 0xfffffffc00fc7947 */ /* 0x000fc0000383ffff */
[----:B------:R-:W-:-:S00]  /*01b0*/  NOP ;  /* 0x0000000000007918 */ /* 0x000fc00000000000 */
        /* <DEDUP_REMOVED lines=12> */
.L_x_1:


//--------------------- .nv.shared.reserved.0     --------------------------
	.section	.nv.shared.reserved.0,"aw",@nobits
	.weak		__nv_reservedSMEM_offset_0_alias
	.size		__nv_reservedSMEM_offset_0_alias, 0, 64
	.other		__nv_reservedSMEM_offset_0_alias,@"STO_CUDA_RESERVED_SHARED STV_DEFAULT"
__nv_reservedSMEM_offset_0_alias:
	.zero		0
	.zero		64


//--------------------- .nv.constant0._Z15matrixAddKernelPfS_S_i --------------------------
	.section	.nv.constant0._Z15matrixAddKernelPfS_S_i,"a",@progbits
	.sectionflags	@""
	.align	4
.nv.constant0._Z15matrixAddKernelPfS_S_i:
	.zero		924


//--------------------- SYMBOLS --------------------------

	.type		.nv.reservedSmem.offset0,@object
	.size		.nv.reservedSmem.offset0,0x4
